//
// Generated by NVIDIA NVVM Compiler
//
// Compiler Build ID: CL-36424714
// Cuda compilation tools, release 13.0, V13.0.88
// Based on NVVM 20.0.0
//

.version 9.0
.target sm_100
.address_size 64

	// .globl	_Z14mandelbrot_gpuPiP7mb_args

.visible .entry _Z14mandelbrot_gpuPiP7mb_args(
	.param .u64 .ptr .align 1 _Z14mandelbrot_gpuPiP7mb_args_param_0,
	.param .u64 .ptr .align 1 _Z14mandelbrot_gpuPiP7mb_args_param_1
)
{
	.reg .pred 	%p<6>;
	.reg .b32 	%r<20>;
	.reg .b32 	%f<31>;
	.reg .b64 	%rd<7>;
	.reg .b64 	%fd<26>;

	ld.param.u64 	%rd1, [_Z14mandelbrot_gpuPiP7mb_args_param_0];
	ld.param.u64 	%rd2, [_Z14mandelbrot_gpuPiP7mb_args_param_1];
	cvta.to.global.u64 	%rd3, %rd2;
	mov.u32 	%r10, %ctaid.x;
	mov.u32 	%r11, %ntid.x;
	mov.u32 	%r12, %tid.x;
	mad.lo.s32 	%r1, %r10, %r11, %r12;
	mov.u32 	%r13, %ctaid.y;
	mov.u32 	%r14, %ntid.y;
	mov.u32 	%r15, %tid.y;
	mad.lo.s32 	%r2, %r13, %r14, %r15;
	ld.global.f64 	%fd2, [%rd3];
	ld.global.f64 	%fd3, [%rd3+8];
	cvt.rn.f64.s32 	%fd4, %r1;
	fma.rn.f64 	%fd5, %fd3, %fd4, %fd2;
	cvt.rn.f32.f64 	%f1, %fd5;
	ld.global.f64 	%fd6, [%rd3+16];
	cvt.rn.f64.u32 	%fd7, %r2;
	mul.f64 	%fd8, %fd3, %fd7;
	sub.f64 	%fd9, %fd6, %fd8;
	cvt.rn.f32.f64 	%f30, %fd9;
	cvt.f64.f32 	%fd1, %f30;
	mov.b32 	%r3, 0;
	mov.f32 	%f29, %f1;
$L__BB0_1:
	mul.f32 	%f5, %f29, %f29;
	mul.f32 	%f6, %f30, %f30;
	add.f32 	%f21, %f5, %f6;
	setp.geu.f32 	%p1, %f21, 0f40800000;
	mov.u32 	%r19, %r3;
	@%p1 bra 	$L__BB0_9;
	sub.f32 	%f22, %f5, %f6;
	add.f32 	%f7, %f22, %f1;
	cvt.f64.f32 	%fd10, %f29;
	add.f64 	%fd11, %fd10, %fd10;
	cvt.f64.f32 	%fd12, %f30;
	fma.rn.f64 	%fd13, %fd11, %fd12, %fd1;
	cvt.rn.f32.f64 	%f8, %fd13;
	mul.f32 	%f9, %f7, %f7;
	mul.f32 	%f10, %f8, %f8;
	add.f32 	%f23, %f9, %f10;
	setp.geu.f32 	%p2, %f23, 0f40800000;
	@%p2 bra 	$L__BB0_8;
	sub.f32 	%f24, %f9, %f10;
	add.f32 	%f11, %f24, %f1;
	cvt.f64.f32 	%fd14, %f7;
	add.f64 	%fd15, %fd14, %fd14;
	cvt.f64.f32 	%fd16, %f8;
	fma.rn.f64 	%fd17, %fd15, %fd16, %fd1;
	cvt.rn.f32.f64 	%f12, %fd17;
	mul.f32 	%f13, %f11, %f11;
	mul.f32 	%f14, %f12, %f12;
	add.f32 	%f25, %f13, %f14;
	setp.geu.f32 	%p3, %f25, 0f40800000;
	@%p3 bra 	$L__BB0_7;
	sub.f32 	%f26, %f13, %f14;
	add.f32 	%f15, %f26, %f1;
	cvt.f64.f32 	%fd18, %f11;
	add.f64 	%fd19, %fd18, %fd18;
	cvt.f64.f32 	%fd20, %f12;
	fma.rn.f64 	%fd21, %fd19, %fd20, %fd1;
	cvt.rn.f32.f64 	%f16, %fd21;
	add.s32 	%r4, %r3, 3;
	setp.eq.s32 	%p4, %r4, 255;
	mov.b32 	%r19, 255;
	@%p4 bra 	$L__BB0_9;
	mul.f32 	%f17, %f15, %f15;
	mul.f32 	%f18, %f16, %f16;
	add.f32 	%f27, %f17, %f18;
	setp.geu.f32 	%p5, %f27, 0f40800000;
	mov.u32 	%r19, %r4;
	@%p5 bra 	$L__BB0_9;
	sub.f32 	%f28, %f17, %f18;
	add.f32 	%f29, %f28, %f1;
	cvt.f64.f32 	%fd22, %f15;
	add.f64 	%fd23, %fd22, %fd22;
	cvt.f64.f32 	%fd24, %f16;
	fma.rn.f64 	%fd25, %fd23, %fd24, %fd1;
	cvt.rn.f32.f64 	%f30, %fd25;
	add.s32 	%r3, %r3, 4;
	bra.uni 	$L__BB0_1;
$L__BB0_7:
	add.s32 	%r19, %r3, 2;
	bra.uni 	$L__BB0_9;
$L__BB0_8:
	add.s32 	%r19, %r3, 1;
$L__BB0_9:
	cvta.to.global.u64 	%rd4, %rd1;
	mad.lo.s32 	%r17, %r2, 2560, %r1;
	mul.wide.s32 	%rd5, %r17, 4;
	add.s64 	%rd6, %rd4, %rd5;
	st.global.u32 	[%rd6], %r19;
	ret;

}


// ===== COMPILED SASS (sm_100) =====

	.target	sm_100

	.elftype	@"ET_EXEC"


//--------------------- .note.nv.tkinfo           --------------------------
	.section	.note.nv.tkinfo,"",@"SHT_NOTE"
	.sectionflags	@"SHF_NOTE_NV_TKINFO"
	.tkinfo
        /*0018*/ 	.word	0x00000002
        /*0030*/ 	.string	""
        /*0030*/ 	.string	"ptxas"
        /*0030*/ 	.string	"Cuda compilation tools, release 13.0, V13.0.88"
        /*0030*/ 	.string	"Build cuda_13.0.r13.0/compiler.36424714_0"
        /*0030*/ 	.string	"-arch sm_100 -m 64 "



//--------------------- .note.nv.cuinfo           --------------------------
	.section	.note.nv.cuinfo,"",@"SHT_NOTE"
	.sectionflags	@"SHF_NOTE_NV_CUINFO"
        /*0018*/ 	.short	0x0002
        /*001a*/ 	.short	0x0064
        /*001c*/ 	.short	0x0082
	.zero		2


//--------------------- .nv.info                  --------------------------
	.section	.nv.info,"",@"SHT_CUDA_INFO"
	.align	4


	//----- nvinfo : EIATTR_REGCOUNT
	.align		4
        /*0000*/ 	.byte	0x04, 0x2f
        /*0002*/ 	.short	(.L_1 - .L_0)
	.align		4
.L_0:
        /*0004*/ 	.word	index@(_Z14mandelbrot_gpuPiP7mb_args)
        /*0008*/ 	.word	0x00000014


	//----- nvinfo : EIATTR_FRAME_SIZE
	.align		4
.L_1:
        /*000c*/ 	.byte	0x04, 0x11
        /*000e*/ 	.short	(.L_3 - .L_2)
	.align		4
.L_2:
        /*0010*/ 	.word	index@(_Z14mandelbrot_gpuPiP7mb_args)
        /*0014*/ 	.word	0x00000000


	//----- nvinfo : EIATTR_MIN_STACK_SIZE
	.align		4
.L_3:
        /*0018*/ 	.byte	0x04, 0x12
        /*001a*/ 	.short	(.L_5 - .L_4)
	.align		4
.L_4:
        /*001c*/ 	.word	index@(_Z14mandelbrot_gpuPiP7mb_args)
        /*0020*/ 	.word	0x00000000
.L_5:


//--------------------- .nv.compat                --------------------------
	.section	.nv.compat,"",@"SHT_CUDA_COMPAT_INFO"
	.align	4
        /*0000*/ 	.byte	0x02, 0x09, 0x00, 0x00, 0x02, 0x02, 0x01, 0x00, 0x02, 0x05, 0x05, 0x00, 0x03, 0x07, 0x01, 0x01
        /*0010*/ 	.byte	0x02, 0x03, 0x00, 0x00, 0x02, 0x06, 0x01, 0x00, 0x04, 0x0b, 0x08, 0x00, 0x01, 0x00, 0x00, 0x00
        /*0020*/ 	.byte	0x00, 0x00, 0x00, 0x00


//--------------------- .nv.info._Z14mandelbrot_gpuPiP7mb_args --------------------------
	.section	.nv.info._Z14mandelbrot_gpuPiP7mb_args,"",@"SHT_CUDA_INFO"
	.sectionflags	@""
	.align	4


	//----- nvinfo : EIATTR_CUDA_API_VERSION
	.align		4
        /*0000*/ 	.byte	0x04, 0x37
        /*0002*/ 	.short	(.L_7 - .L_6)
.L_6:
        /*0004*/ 	.word	0x00000082


	//----- nvinfo : EIATTR_KPARAM_INFO
	.align		4
.L_7:
        /*0008*/ 	.byte	0x04, 0x17
        /*000a*/ 	.short	(.L_9 - .L_8)
.L_8:
        /*000c*/ 	.word	0x00000000
        /*0010*/ 	.short	0x0001
        /*0012*/ 	.short	0x0008
        /*0014*/ 	.byte	0x00, 0xf5, 0x21, 0x00


	//----- nvinfo : EIATTR_KPARAM_INFO
	.align		4
.L_9:
        /*0018*/ 	.byte	0x04, 0x17
        /*001a*/ 	.short	(.L_11 - .L_10)
.L_10:
        /*001c*/ 	.word	0x00000000
        /*0020*/ 	.short	0x0000
        /*0022*/ 	.short	0x0000
        /*0024*/ 	.byte	0x00, 0xf5, 0x21, 0x00


	//----- nvinfo : EIATTR_SPARSE_MMA_MASK
	.align		4
.L_11:
        /*0028*/ 	.byte	0x03, 0x50
        /*002a*/ 	.short	0x0000


	//----- nvinfo : EIATTR_MAXREG_COUNT
	.align		4
        /*002c*/ 	.byte	0x03, 0x1b
        /*002e*/ 	.short	0x00ff


	//----- nvinfo : EIATTR_MERCURY_ISA_VERSION
	.align		4
        /*0030*/ 	.byte	0x03, 0x5f
        /*0032*/ 	.short	0x0101


	//----- nvinfo : EIATTR_VRC_CTA_INIT_COUNT
	.align		4
        /*0034*/ 	.byte	0x02, 0x4a
	.zero		1
	.zero		1


	//----- nvinfo : EIATTR_EXIT_INSTR_OFFSETS
	.align		4
        /*0038*/ 	.byte	0x04, 0x1c
        /*003a*/ 	.short	(.L_13 - .L_12)


	//   ....[0]....
.L_12:
        /*003c*/ 	.word	0x00000610


	//----- nvinfo : EIATTR_CRS_STACK_SIZE
	.align		4
.L_13:
        /*0040*/ 	.byte	0x04, 0x1e
        /*0042*/ 	.short	(.L_15 - .L_14)
.L_14:
        /*0044*/ 	.word	0x00000000


	//----- nvinfo : EIATTR_CBANK_PARAM_SIZE
	.align		4
.L_15:
        /*0048*/ 	.byte	0x03, 0x19
        /*004a*/ 	.short	0x0010


	//----- nvinfo : EIATTR_PARAM_CBANK
	.align		4
        /*004c*/ 	.byte	0x04, 0x0a
        /*004e*/ 	.short	(.L_17 - .L_16)
	.align		4
.L_16:
        /*0050*/ 	.word	index@(.nv.constant0._Z14mandelbrot_gpuPiP7mb_args)
        /*0054*/ 	.short	0x0380
        /*0056*/ 	.short	0x0010


	//----- nvinfo : EIATTR_SW_WAR
	.align		4
.L_17:
        /*0058*/ 	.byte	0x04, 0x36
        /*005a*/ 	.short	(.L_19 - .L_18)
.L_18:
        /*005c*/ 	.word	0x00000008
.L_19:


//--------------------- .nv.callgraph             --------------------------
	.section	.nv.callgraph,"",@"SHT_CUDA_CALLGRAPH"
	.align	4
	.sectionentsize	8
	.align		4
        /*0000*/ 	.word	0x00000000
	.align		4
        /*0004*/ 	.word	0xffffffff
	.align		4
        /*0008*/ 	.word	0x00000000
	.align		4
        /*000c*/ 	.word	0xfffffffe
	.align		4
        /*0010*/ 	.word	0x00000000
	.align		4
        /*0014*/ 	.word	0xfffffffd
	.align		4
        /*0018*/ 	.word	0x00000000
	.align		4
        /*001c*/ 	.word	0xfffffffc


//--------------------- .text._Z14mandelbrot_gpuPiP7mb_args --------------------------
	.section	.text._Z14mandelbrot_gpuPiP7mb_args,"ax",@progbits
	.align	128
        .global         _Z14mandelbrot_gpuPiP7mb_args
        .type           _Z14mandelbrot_gpuPiP7mb_args,@function
        .size           _Z14mandelbrot_gpuPiP7mb_args,(.L_x_6 - _Z14mandelbrot_gpuPiP7mb_args)
        .other          _Z14mandelbrot_gpuPiP7mb_args,@"STO_CUDA_ENTRY STV_DEFAULT"
_Z14mandelbrot_gpuPiP7mb_args:
.text._Z14mandelbrot_gpuPiP7mb_args:
[----:B------:R-:W-:Y:S08]  /*0000*/  LDC R1, c[0x0][0x37c] ;  /* 0x0000df00ff017b82 */ /* 0x000ff00000000800 */
[----:B------:R-:W0:Y:S01]  /*0010*/  LDC.64 R4, c[0x0][0x388] ;  /* 0x0000e200ff047b82 */ /* 0x000e220000000a00 */
[----:B------:R-:W0:Y:S02]  /*0020*/  LDCU.64 UR4, c[0x0][0x358] ;  /* 0x00006b00ff0477ac */ /* 0x000e240008000a00 */
[----:B0-----:R-:W2:Y:S04]  /*0030*/  LDG.E.64 R8, desc[UR4][R4.64+0x8] ;  /* 0x0000080404087981 */ /* 0x001ea8000c1e1b00 */
[----:B------:R-:W2:Y:S04]  /*0040*/  LDG.E.64 R12, desc[UR4][R4.64+0x10] ;  /* 0x00001004040c7981 */ /* 0x000ea8000c1e1b00 */
[----:B------:R-:W3:Y:S01]  /*0050*/  LDG.E.64 R6, desc[UR4][R4.64] ;  /* 0x0000000404067981 */ /* 0x000ee2000c1e1b00 */
[----:B------:R-:W0:Y:S01]  /*0060*/  S2R R3, SR_TID.X ;  /* 0x0000000000037919 */ /* 0x000e220000002100 */
[----:B------:R-:W1:Y:S01]  /*0070*/  S2R R15, SR_TID.Y ;  /* 0x00000000000f7919 */ /* 0x000e620000002200 */
[----:B------:R-:W0:Y:S08]  /*0080*/  S2UR UR6, SR_CTAID.X ;  /* 0x00000000000679c3 */ /* 0x000e300000002500 */
[----:B------:R-:W0:Y:S08]  /*0090*/  LDC R0, c[0x0][0x360] ;  /* 0x0000d800ff007b82 */ /* 0x000e300000000800 */
[----:B------:R-:W1:Y:S08]  /*00a0*/  S2UR UR7, SR_CTAID.Y ;  /* 0x00000000000779c3 */ /* 0x000e700000002600 */
[----:B------:R-:W1:Y:S01]  /*00b0*/  LDC R2, c[0x0][0x364] ;  /* 0x0000d900ff027b82 */ /* 0x000e620000000800 */
[----:B0-----:R-:W-:-:S04]  /*00c0*/  IMAD R0, R0, UR6, R3 ;  /* 0x0000000600007c24 */ /* 0x001fc8000f8e0203 */
[----:B------:R-:W-:Y:S01]  /*00d0*/  I2F.F64 R10, R0 ;  /* 0x00000000000a7312 */ /* 0x000fe20000201c00 */
[----:B-1----:R-:W-:-:S07]  /*00e0*/  IMAD R3, R2, UR7, R15 ;  /* 0x0000000702037c24 */ /* 0x002fce000f8e020f */
[----:B------:R-:W2:Y:S01]  /*00f0*/  I2F.F64.U32 R14, R3 ;  /* 0x00000003000e7312 */ /* 0x000ea20000201800 */
[----:B------:R-:W-:Y:S01]  /*0100*/  BSSY.RECONVERGENT B0, `(.L_x_0) ;  /* 0x000004c000007945 */ /* 0x000fe20003800200 */
[C---:B--2---:R-:W-:Y:S02]  /*0110*/  DFMA R12, -R8.reuse, R14, R12 ;  /* 0x0000000e080c722b */ /* 0x044fe4000000010c */
[----:B---3--:R-:W-:-:S06]  /*0120*/  DFMA R6, R8, R10, R6 ;  /* 0x0000000a0806722b */ /* 0x008fcc0000000006 */
[----:B------:R-:W0:Y:S08]  /*0130*/  F2F.F32.F64 R2, R6 ;  /* 0x0000000600027310 */ /* 0x000e300000301000 */
[----:B------:R-:W1:Y:S01]  /*0140*/  F2F.F32.F64 R12, R12 ;  /* 0x0000000c000c7310 */ /* 0x000e620000301000 */
[----:B0-----:R-:W-:Y:S01]  /*0150*/  FMUL R8, R2, R2 ;  /* 0x0000000202087220 */ /* 0x001fe20000400000 */
[----:B-1----:R-:W-:-:S04]  /*0160*/  FMUL R9, R12, R12 ;  /* 0x0000000c0c097220 */ /* 0x002fc80000400000 */
[----:B------:R-:W-:-:S05]  /*0170*/  FADD R4, R8, R9 ;  /* 0x0000000908047221 */ /* 0x000fca0000000000 */
[----:B------:R-:W-:Y:S02]  /*0180*/  FSETP.GEU.AND P0, PT, R4, 4, PT ;  /* 0x408000000400780b */ /* 0x000fe40003f0e000 */
[----:B------:R-:W-:-:S11]  /*0190*/  MOV R11, RZ ;  /* 0x000000ff000b7202 */ /* 0x000fd60000000f00 */
[----:B------:R-:W-:Y:S05]  /*01a0*/  @P0 BRA `(.L_x_1) ;  /* 0x0000000400040947 */ /* 0x000fea0003800000 */
[----:B------:R0:W1:Y:S01]  /*01b0*/  F2F.F64.F32 R4, R12 ;  /* 0x0000000c00047310 */ /* 0x0000620000201800 */
[----:B------:R-:W-:Y:S02]  /*01c0*/  MOV R13, R8 ;  /* 0x00000008000d7202 */ /* 0x000fe40000000f00 */
[----:B------:R-:W-:Y:S02]  /*01d0*/  MOV R14, R9 ;  /* 0x00000009000e7202 */ /* 0x000fe40000000f00 */
[----:B------:R-:W-:Y:S02]  /*01e0*/  MOV R10, R12 ;  /* 0x0000000c000a7202 */ /* 0x000fe40000000f00 */
[----:B------:R-:W-:Y:S02]  /*01f0*/  MOV R6, RZ ;  /* 0x000000ff00067202 */ /* 0x000fe40000000f00 */
[----:B0-----:R-:W-:-:S07]  /*0200*/  MOV R7, R2 ;  /* 0x0000000200077202 */ /* 0x001fce0000000f00 */
.L_x_4:
[----:B------:R-:W0:Y:S01]  /*0210*/  F2F.F64.F32 R8, R7 ;  /* 0x0000000700087310 */ /* 0x000e220000201800 */
[----:B------:R-:W-:-:S04]  /*0220*/  FADD R13, -R14, R13 ;  /* 0x0000000d0e0d7221 */ /* 0x000fc80000000100 */
[----:B------:R-:W-:-:S03]  /*0230*/  FADD R13, R2, R13 ;  /* 0x0000000d020d7221 */ /* 0x000fc60000000000 */
[----:B------:R-:W1:Y:S01]  /*0240*/  F2F.F64.F32 R10, R10 ;  /* 0x0000000a000a7310 */ /* 0x000e620000201800 */
[----:B------:R-:W-:Y:S01]  /*0250*/  FMUL R14, R13, R13 ;  /* 0x0000000d0d0e7220 */ /* 0x000fe20000400000 */
[----:B0-----:R-:W-:-:S08]  /*0260*/  DADD R8, R8, R8 ;  /* 0x0000000008087229 */ /* 0x001fd00000000008 */
[----:B-1----:R-:W-:-:S06]  /*0270*/  DFMA R8, R8, R10, R4 ;  /* 0x0000000a0808722b */ /* 0x002fcc0000000004 */
[----:B------:R-:W0:Y:S02]  /*0280*/  F2F.F32.F64 R12, R8 ;  /* 0x00000008000c7310 */ /* 0x000e240000301000 */
[----:B0-----:R-:W-:-:S04]  /*0290*/  FMUL R15, R12, R12 ;  /* 0x0000000c0c0f7220 */ /* 0x001fc80000400000 */
[----:B------:R-:W-:-:S05]  /*02a0*/  FADD R11, R14, R15 ;  /* 0x0000000f0e0b7221 */ /* 0x000fca0000000000 */
[----:B------:R-:W-:-:S13]  /*02b0*/  FSETP.GEU.AND P0, PT, R11, 4, PT ;  /* 0x408000000b00780b */ /* 0x000fda0003f0e000 */
[----:B------:R-:W-:Y:S05]  /*02c0*/  @P0 BRA `(.L_x_2) ;  /* 0x0000000000b80947 */ /* 0x000fea0003800000 */
[----:B------:R-:W0:Y:S01]  /*02d0*/  F2F.F64.F32 R8, R13 ;  /* 0x0000000d00087310 */ /* 0x000e220000201800 */
[----:B------:R-:W-:-:S04]  /*02e0*/  FADD R7, R14, -R15 ;  /* 0x8000000f0e077221 */ /* 0x000fc80000000000 */
        /* <DEDUP_REMOVED lines=11> */
[----:B------:R-:W-:Y:S01]  /*03a0*/  IADD3 R13, PT, PT, R6, 0x3, RZ ;  /* 0x00000003060d7810 */ /* 0x000fe20007ffe0ff */
[----:B------:R-:W-:-:S03]  /*03b0*/  FADD R7, R15, -R16 ;  /* 0x800000100f077221 */ /* 0x000fc60000000000 */
[----:B------:R-:W-:-:S03]  /*03c0*/  ISETP.NE.AND P0, PT, R13, 0xff, PT ;  /* 0x000000ff0d00780c */ /* 0x000fc60003f05270 */
[----:B------:R-:W1:Y:S01]  /*03d0*/  F2F.F64.F32 R10, R10 ;  /* 0x0000000a000a7310 */ /* 0x000e620000201800 */
[----:B0-----:R-:W-:-:S08]  /*03e0*/  DADD R8, R8, R8 ;  /* 0x0000000008087229 */ /* 0x001fd00000000008 */
[----:B-1----:R-:W-:Y:S01]  /*03f0*/  DFMA R8, R8, R10, R4 ;  /* 0x0000000a0808722b */ /* 0x002fe20000000004 */
[----:B------:R-:W-:Y:S01]  /*0400*/  MOV R11, 0xff ;  /* 0x000000ff000b7802 */ /* 0x000fe20000000f00 */
[----:B------:R-:W-:Y:S09]  /*0410*/  @!P0 BRA `(.L_x_1) ;  /* 0x0000000000688947 */ /* 0x000ff20003800000 */
[----:B------:R-:W0:Y:S01]  /*0420*/  F2F.F32.F64 R15, R8 ;  /* 0x00000008000f7310 */ /* 0x000e220000301000 */
[----:B------:R-:W-:Y:S01]  /*0430*/  FADD R12, R2, R7 ;  /* 0x00000007020c7221 */ /* 0x000fe20000000000 */
[----:B------:R-:W-:-:S03]  /*0440*/  MOV R11, R13 ;  /* 0x0000000d000b7202 */ /* 0x000fc60000000f00 */
[----:B------:R-:W-:Y:S01]  /*0450*/  FMUL R14, R12, R12 ;  /* 0x0000000c0c0e7220 */ /* 0x000fe20000400000 */
[----:B0-----:R-:W-:-:S04]  /*0460*/  FMUL R17, R15, R15 ;  /* 0x0000000f0f117220 */ /* 0x001fc80000400000 */
[----:B------:R-:W-:-:S05]  /*0470*/  FADD R7, R14, R17 ;  /* 0x000000110e077221 */ /* 0x000fca0000000000 */
[----:B------:R-:W-:-:S13]  /*0480*/  FSETP.GEU.AND P0, PT, R7, 4, PT ;  /* 0x408000000700780b */ /* 0x000fda0003f0e000 */
[----:B------:R-:W-:Y:S05]  /*0490*/  @P0 BRA `(.L_x_1) ;  /* 0x0000000000480947 */ /* 0x000fea0003800000 */
[----:B------:R-:W0:Y:S01]  /*04a0*/  F2F.F64.F32 R8, R12 ;  /* 0x0000000c00087310 */ /* 0x000e220000201800 */
[----:B------:R-:W-:Y:S01]  /*04b0*/  FADD R7, R14, -R17 ;  /* 0x800000110e077221 */ /* 0x000fe20000000000 */
[----:B------:R-:W-:-:S03]  /*04c0*/  IADD3 R6, PT, PT, R6, 0x4, RZ ;  /* 0x0000000406067810 */ /* 0x000fc60007ffe0ff */
        /* <DEDUP_REMOVED lines=9> */
[----:B------:R-:W-:Y:S05]  /*0560*/  @!P0 BRA `(.L_x_4) ;  /* 0xfffffffc00288947 */ /* 0x000fea000383ffff */
[----:B------:R-:W-:Y:S01]  /*0570*/  MOV R11, R6 ;  /* 0x00000006000b7202 */ /* 0x000fe20000000f00 */
[----:B------:R-:W-:Y:S06]  /*0580*/  BRA `(.L_x_1) ;  /* 0x00000000000c7947 */ /* 0x000fec0003800000 */
.L_x_3:
[----:B------:R-:W-:Y:S01]  /*0590*/  IADD3 R11, PT, PT, R6, 0x2, RZ ;  /* 0x00000002060b7810 */ /* 0x000fe20007ffe0ff */
[----:B------:R-:W-:Y:S06]  /*05a0*/  BRA `(.L_x_1) ;  /* 0x0000000000047947 */ /* 0x000fec0003800000 */
.L_x_2:
[----:B------:R-:W-:-:S07]  /*05b0*/  IADD3 R11, PT, PT, R6, 0x1, RZ ;  /* 0x00000001060b7810 */ /* 0x000fce0007ffe0ff */
.L_x_1:
[----:B------:R-:W-:Y:S05]  /*05c0*/  BSYNC.RECONVERGENT B0 ;  /* 0x0000000000007941 */ /* 0x000fea0003800200 */
.L_x_0:
[----:B------:R-:W0:Y:S01]  /*05d0*/  LDC.64 R4, c[0x0][0x380] ;  /* 0x0000e000ff047b82 */ /* 0x000e220000000a00 */
[----:B------:R-:W-:-:S04]  /*05e0*/  IMAD R3, R3, 0xa00, R0 ;  /* 0x00000a0003037824 */ /* 0x000fc800078e0200 */
[----:B0-----:R-:W-:-:S05]  /*05f0*/  IMAD.WIDE R2, R3, 0x4, R4 ;  /* 0x0000000403027825 */ /* 0x001fca00078e0204 */
[----:B------:R-:W-:Y:S01]  /*0600*/  STG.E desc[UR4][R2.64], R11 ;  /* 0x0000000b02007986 */ /* 0x000fe2000c101904 */
[----:B------:R-:W-:Y:S05]  /*0610*/  EXIT ;  /* 0x000000000000794d */ /* 0x000fea0003800000 */
.L_x_5:
[----:B------:R-:W-:-:S00]  /*0620*/  BRA `(.L_x_5) ;  /* 0xfffffffc00fc7947 */ /* 0x000fc0000383ffff */
[----:B------:R-:W-:-:S00]  /*0630*/  NOP ;  /* 0x0000000000007918 */ /* 0x000fc00000000000 */
        /* <DEDUP_REMOVED lines=12> */
.L_x_6:


//--------------------- .nv.shared.reserved.0     --------------------------
	.section	.nv.shared.reserved.0,"aw",@nobits
	.weak		__nv_reservedSMEM_offset_0_alias
	.size		__nv_reservedSMEM_offset_0_alias, 0, 64
	.other		__nv_reservedSMEM_offset_0_alias,@"STO_CUDA_RESERVED_SHARED STV_DEFAULT"
__nv_reservedSMEM_offset_0_alias:
	.zero		0
	.zero		64


//--------------------- .nv.constant0._Z14mandelbrot_gpuPiP7mb_args --------------------------
	.section	.nv.constant0._Z14mandelbrot_gpuPiP7mb_args,"a",@progbits
	.sectionflags	@""
	.align	4
.nv.constant0._Z14mandelbrot_gpuPiP7mb_args:
	.zero		912


//--------------------- SYMBOLS --------------------------

	.type		.nv.reservedSmem.offset0,@object
	.size		.nv.reservedSmem.offset0,0x4
